//
// Generated by NVIDIA NVVM Compiler
//
// Compiler Build ID: CL-36424714
// Cuda compilation tools, release 13.0, V13.0.88
// Based on NVVM 20.0.0
//

.version 9.0
.target sm_100
.address_size 64

	// .globl	_Z10hello_cudav
.extern .func  (.param .b32 func_retval0) vprintf
(
	.param .b64 vprintf_param_0,
	.param .b64 vprintf_param_1
)
;
.global .align 1 .b8 $str[46] = {72, 101, 108, 108, 111, 44, 32, 87, 111, 114, 108, 100, 32, 102, 114, 111, 109, 32, 71, 80, 85, 33, 32, 40, 116, 104, 114, 101, 97, 100, 32, 37, 100, 44, 32, 98, 108, 111, 99, 107, 32, 37, 100, 41, 10};

.visible .entry _Z10hello_cudav()
{
	.local .align 8 .b8 	__local_depot0[8];
	.reg .b64 	%SP;
	.reg .b64 	%SPL;
	.reg .b32 	%r<5>;
	.reg .b64 	%rd<5>;

	mov.u64 	%SPL, __local_depot0;
	cvta.local.u64 	%SP, %SPL;
	add.u64 	%rd1, %SP, 0;
	add.u64 	%rd2, %SPL, 0;
	mov.u32 	%r1, %tid.x;
	mov.u32 	%r2, %ctaid.x;
	st.local.v2.u32 	[%rd2], {%r1, %r2};
	mov.u64 	%rd3, $str;
	cvta.global.u64 	%rd4, %rd3;
	{ // callseq 0, 0
	.param .b64 param0;
	st.param.b64 	[param0], %rd4;
	.param .b64 param1;
	st.param.b64 	[param1], %rd1;
	.param .b32 retval0;
	call.uni (retval0), 
	vprintf, 
	(
	param0, 
	param1
	);
	ld.param.b32 	%r3, [retval0];
	} // callseq 0
	ret;

}


// ===== COMPILED SASS (sm_100) =====

	.target	sm_100

	.elftype	@"ET_EXEC"


//--------------------- .note.nv.tkinfo           --------------------------
	.section	.note.nv.tkinfo,"",@"SHT_NOTE"
	.sectionflags	@"SHF_NOTE_NV_TKINFO"
	.tkinfo
        /*0018*/ 	.word	0x00000002
        /*0030*/ 	.string	""
        /*0030*/ 	.string	"ptxas"
        /*0030*/ 	.string	"Cuda compilation tools, release 13.0, V13.0.88"
        /*0030*/ 	.string	"Build cuda_13.0.r13.0/compiler.36424714_0"
        /*0030*/ 	.string	"-arch sm_100 -m 64 "



//--------------------- .note.nv.cuinfo           --------------------------
	.section	.note.nv.cuinfo,"",@"SHT_NOTE"
	.sectionflags	@"SHF_NOTE_NV_CUINFO"
        /*0018*/ 	.short	0x0002
        /*001a*/ 	.short	0x0064
        /*001c*/ 	.short	0x0082
	.zero		2


//--------------------- .nv.info                  --------------------------
	.section	.nv.info,"",@"SHT_CUDA_INFO"
	.align	4


	//----- nvinfo : EIATTR_REGCOUNT
	.align		4
        /*0000*/ 	.byte	0x04, 0x2f
        /*0002*/ 	.short	(.L_2 - .L_1)
	.align		4
.L_1:
        /*0004*/ 	.word	index@(_Z10hello_cudav)
        /*0008*/ 	.word	0x00000018


	//----- nvinfo : EIATTR_FRAME_SIZE
	.align		4
.L_2:
        /*000c*/ 	.byte	0x04, 0x11
        /*000e*/ 	.short	(.L_4 - .L_3)
	.align		4
.L_3:
        /*0010*/ 	.word	index@(_Z10hello_cudav)
        /*0014*/ 	.word	0x00000008


	//----- nvinfo : EIATTR_MIN_STACK_SIZE
	.align		4
.L_4:
        /*0018*/ 	.byte	0x04, 0x12
        /*001a*/ 	.short	(.L_6 - .L_5)
	.align		4
.L_5:
        /*001c*/ 	.word	index@(_Z10hello_cudav)
        /*0020*/ 	.word	0x00000008
.L_6:


//--------------------- .nv.compat                --------------------------
	.section	.nv.compat,"",@"SHT_CUDA_COMPAT_INFO"
	.align	4
        /*0000*/ 	.byte	0x02, 0x09, 0x00, 0x00, 0x02, 0x02, 0x01, 0x00, 0x02, 0x05, 0x05, 0x00, 0x03, 0x07, 0x01, 0x01
        /*0010*/ 	.byte	0x02, 0x03, 0x00, 0x00, 0x02, 0x06, 0x01, 0x00, 0x04, 0x0b, 0x08, 0x00, 0x09, 0x00, 0x00, 0x00
        /*0020*/ 	.byte	0x00, 0x00, 0x00, 0x00


//--------------------- .nv.info._Z10hello_cudav  --------------------------
	.section	.nv.info._Z10hello_cudav,"",@"SHT_CUDA_INFO"
	.sectionflags	@""
	.align	4


	//----- nvinfo : EIATTR_CUDA_API_VERSION
	.align		4
        /*0000*/ 	.byte	0x04, 0x37
        /*0002*/ 	.short	(.L_8 - .L_7)
.L_7:
        /*0004*/ 	.word	0x00000082


	//----- nvinfo : EIATTR_SPARSE_MMA_MASK
	.align		4
.L_8:
        /*0008*/ 	.byte	0x03, 0x50
        /*000a*/ 	.short	0x0000


	//----- nvinfo : EIATTR_MAXREG_COUNT
	.align		4
        /*000c*/ 	.byte	0x03, 0x1b
        /*000e*/ 	.short	0x00ff


	//----- nvinfo : EIATTR_EXTERNS
	.align		4
        /*0010*/ 	.byte	0x04, 0x0f
        /*0012*/ 	.short	(.L_10 - .L_9)


	//   ....[0]....
	.align		4
.L_9:
        /*0014*/ 	.word	index@(vprintf)


	//----- nvinfo : EIATTR_MERCURY_ISA_VERSION
	.align		4
.L_10:
        /*0018*/ 	.byte	0x03, 0x5f
        /*001a*/ 	.short	0x0101


	//----- nvinfo : EIATTR_VRC_CTA_INIT_COUNT
	.align		4
        /*001c*/ 	.byte	0x02, 0x4a
	.zero		1
	.zero		1


	//----- nvinfo : EIATTR_SYSCALL_OFFSETS
	.align		4
        /*0020*/ 	.byte	0x04, 0x46
        /*0022*/ 	.short	(.L_12 - .L_11)


	//   ....[0]....
.L_11:
        /*0024*/ 	.word	0x000000f0


	//----- nvinfo : EIATTR_EXIT_INSTR_OFFSETS
	.align		4
.L_12:
        /*0028*/ 	.byte	0x04, 0x1c
        /*002a*/ 	.short	(.L_14 - .L_13)


	//   ....[0]....
.L_13:
        /*002c*/ 	.word	0x00000100


	//----- nvinfo : EIATTR_SW_WAR
	.align		4
.L_14:
        /*0030*/ 	.byte	0x04, 0x36
        /*0032*/ 	.short	(.L_16 - .L_15)
.L_15:
        /*0034*/ 	.word	0x00000008
.L_16:


//--------------------- .nv.callgraph             --------------------------
	.section	.nv.callgraph,"",@"SHT_CUDA_CALLGRAPH"
	.align	4
	.sectionentsize	8
	.align		4
        /*0000*/ 	.word	0x00000000
	.align		4
        /*0004*/ 	.word	0xffffffff
	.align		4
        /*0008*/ 	.word	index@(_Z10hello_cudav)
	.align		4
        /*000c*/ 	.word	index@(vprintf)
	.align		4
        /*0010*/ 	.word	0x00000000
	.align		4
        /*0014*/ 	.word	0xfffffffe
	.align		4
        /*0018*/ 	.word	0x00000000
	.align		4
        /*001c*/ 	.word	0xfffffffd
	.align		4
        /*0020*/ 	.word	0x00000000
	.align		4
        /*0024*/ 	.word	0xfffffffc


//--------------------- .nv.constant4             --------------------------
	.section	.nv.constant4,"a",@progbits
	.align	8
	.align		8
.nv.constant4:
        /*0000*/ 	.dword	vprintf
	.align		8
        /*0008*/ 	.dword	$str


//--------------------- .text._Z10hello_cudav     --------------------------
	.section	.text._Z10hello_cudav,"ax",@progbits
	.align	128
        .global         _Z10hello_cudav
        .type           _Z10hello_cudav,@function
        .size           _Z10hello_cudav,(.L_x_2 - _Z10hello_cudav)
        .other          _Z10hello_cudav,@"STO_CUDA_ENTRY STV_DEFAULT"
_Z10hello_cudav:
.text._Z10hello_cudav:
[----:B------:R-:W0:Y:S01]  /*0000*/  LDC R1, c[0x0][0x37c] ;  /* 0x0000df00ff017b82 */ /* 0x000e220000000800 */
[----:B------:R-:W1:Y:S01]  /*0010*/  S2R R8, SR_TID.X ;  /* 0x0000000000087919 */ /* 0x000e620000002100 */
[----:B0-----:R-:W-:Y:S01]  /*0020*/  VIADD R1, R1, 0xfffffff8 ;  /* 0xfffffff801017836 */ /* 0x001fe20000000000 */
[----:B------:R-:W-:Y:S01]  /*0030*/  MOV R0, 0x0 ;  /* 0x0000000000007802 */ /* 0x000fe20000000f00 */
[----:B------:R-:W0:Y:S01]  /*0040*/  LDCU UR4, c[0x0][0x2f8] ;  /* 0x00005f00ff0477ac */ /* 0x000e220008000800 */
[----:B------:R-:W1:Y:S03]  /*0050*/  S2R R9, SR_CTAID.X ;  /* 0x0000000000097919 */ /* 0x000e660000002500 */
[----:B------:R2:W3:Y:S01]  /*0060*/  LDC.64 R2, c[0x4][R0] ;  /* 0x0100000000027b82 */ /* 0x0004e20000000a00 */
[----:B------:R-:W4:Y:S01]  /*0070*/  LDCU.64 UR6, c[0x4][0x8] ;  /* 0x01000100ff0677ac */ /* 0x000f220008000a00 */
[----:B------:R-:W5:Y:S01]  /*0080*/  LDCU UR5, c[0x0][0x2fc] ;  /* 0x00005f80ff0577ac */ /* 0x000f620008000800 */
[----:B0-----:R-:W-:Y:S01]  /*0090*/  IADD3 R6, P0, PT, R1, UR4, RZ ;  /* 0x0000000401067c10 */ /* 0x001fe2000ff1e0ff */
[----:B----4-:R-:W-:Y:S01]  /*00a0*/  IMAD.U32 R4, RZ, RZ, UR6 ;  /* 0x00000006ff047e24 */ /* 0x010fe2000f8e00ff */
[----:B------:R-:W-:-:S03]  /*00b0*/  MOV R5, UR7 ;  /* 0x0000000700057c02 */ /* 0x000fc60008000f00 */
[----:B-----5:R-:W-:Y:S01]  /*00c0*/  IMAD.X R7, RZ, RZ, UR5, P0 ;  /* 0x00000005ff077e24 */ /* 0x020fe200080e06ff */
[----:B-1----:R2:W-:Y:S07]  /*00d0*/  STL.64 [R1], R8 ;  /* 0x0000000801007387 */ /* 0x0025ee0000100a00 */
[----:B------:R-:W-:-:S07]  /*00e0*/  LEPC R20, `(.L_x_0) ;  /* 0x000000001014794e */ /* 0x000fce0000000000 */
[----:B--23--:R-:W-:Y:S05]  /*00f0*/  CALL.ABS.NOINC R2 ;  /* 0x0000000002007343 */ /* 0x00cfea0003c00000 */
.L_x_0:
[----:B------:R-:W-:Y:S05]  /*0100*/  EXIT ;  /* 0x000000000000794d */ /* 0x000fea0003800000 */
.L_x_1:
[----:B------:R-:W-:-:S00]  /*0110*/  BRA `(.L_x_1) ;  /* 0xfffffffc00fc7947 */ /* 0x000fc0000383ffff */
[----:B------:R-:W-:-:S00]  /*0120*/  NOP ;  /* 0x0000000000007918 */ /* 0x000fc00000000000 */
        /* <DEDUP_REMOVED lines=13> */
.L_x_2:


//--------------------- .nv.global.init           --------------------------
	.section	.nv.global.init,"aw",@progbits
.nv.global.init:
	.type		$str,@object
	.size		$str,(.L_0 - $str)
$str:
        /*0000*/ 	.byte	0x48, 0x65, 0x6c, 0x6c, 0x6f, 0x2c, 0x20, 0x57, 0x6f, 0x72, 0x6c, 0x64, 0x20, 0x66, 0x72, 0x6f
        /*0010*/ 	.byte	0x6d, 0x20, 0x47, 0x50, 0x55, 0x21, 0x20, 0x28, 0x74, 0x68, 0x72, 0x65, 0x61, 0x64, 0x20, 0x25
        /*0020*/ 	.byte	0x64, 0x2c, 0x20, 0x62, 0x6c, 0x6f, 0x63, 0x6b, 0x20, 0x25, 0x64, 0x29, 0x0a, 0x00
.L_0:


//--------------------- .nv.shared.reserved.0     --------------------------
	.section	.nv.shared.reserved.0,"aw",@nobits
	.weak		__nv_reservedSMEM_offset_0_alias
	.size		__nv_reservedSMEM_offset_0_alias, 0, 64
	.other		__nv_reservedSMEM_offset_0_alias,@"STO_CUDA_RESERVED_SHARED STV_DEFAULT"
__nv_reservedSMEM_offset_0_alias:
	.zero		0
	.zero		64


//--------------------- .nv.constant0._Z10hello_cudav --------------------------
	.section	.nv.constant0._Z10hello_cudav,"a",@progbits
	.sectionflags	@""
	.align	4
.nv.constant0._Z10hello_cudav:
	.zero		896


//--------------------- SYMBOLS --------------------------

	.type		.nv.reservedSmem.offset0,@object
	.size		.nv.reservedSmem.offset0,0x4
	.type		vprintf,@function
